//
// Generated by NVIDIA NVVM Compiler
//
// Compiler Build ID: CL-36424714
// Cuda compilation tools, release 13.0, V13.0.88
// Based on NVVM 20.0.0
//

.version 9.0
.target sm_100
.address_size 64

	// .globl	_Z23simple_atomicAdd_kernelPKfPffii
.global .align 1 .b8 _ZN34_INTERNAL_026facfe_4_k_cu_d37794484cuda3std3__45__cpo5beginE[1];
.global .align 1 .b8 _ZN34_INTERNAL_026facfe_4_k_cu_d37794484cuda3std3__45__cpo3endE[1];
.global .align 1 .b8 _ZN34_INTERNAL_026facfe_4_k_cu_d37794484cuda3std3__45__cpo6cbeginE[1];
.global .align 1 .b8 _ZN34_INTERNAL_026facfe_4_k_cu_d37794484cuda3std3__45__cpo4cendE[1];
.global .align 1 .b8 _ZN34_INTERNAL_026facfe_4_k_cu_d37794484cuda3std3__45__cpo6rbeginE[1];
.global .align 1 .b8 _ZN34_INTERNAL_026facfe_4_k_cu_d37794484cuda3std3__45__cpo4rendE[1];
.global .align 1 .b8 _ZN34_INTERNAL_026facfe_4_k_cu_d37794484cuda3std3__45__cpo7crbeginE[1];
.global .align 1 .b8 _ZN34_INTERNAL_026facfe_4_k_cu_d37794484cuda3std3__45__cpo5crendE[1];
.global .align 1 .b8 _ZN34_INTERNAL_026facfe_4_k_cu_d37794484cuda3std3__436_GLOBAL__N__026facfe_4_k_cu_d37794486ignoreE[1];
.global .align 1 .b8 _ZN34_INTERNAL_026facfe_4_k_cu_d37794484cuda3std3__419piecewise_constructE[1];
.global .align 1 .b8 _ZN34_INTERNAL_026facfe_4_k_cu_d37794484cuda3std3__48in_placeE[1];
.global .align 1 .b8 _ZN34_INTERNAL_026facfe_4_k_cu_d37794484cuda3std3__420unreachable_sentinelE[1];
.global .align 1 .b8 _ZN34_INTERNAL_026facfe_4_k_cu_d37794484cuda3std3__47nulloptE[1];
.global .align 1 .b8 _ZN34_INTERNAL_026facfe_4_k_cu_d37794484cuda3std3__48unexpectE[1];
.global .align 1 .b8 _ZN34_INTERNAL_026facfe_4_k_cu_d37794484cuda3std6ranges3__45__cpo4swapE[1];
.global .align 1 .b8 _ZN34_INTERNAL_026facfe_4_k_cu_d37794484cuda3std6ranges3__45__cpo9iter_moveE[1];
.global .align 1 .b8 _ZN34_INTERNAL_026facfe_4_k_cu_d37794484cuda3std6ranges3__45__cpo5beginE[1];
.global .align 1 .b8 _ZN34_INTERNAL_026facfe_4_k_cu_d37794484cuda3std6ranges3__45__cpo3endE[1];
.global .align 1 .b8 _ZN34_INTERNAL_026facfe_4_k_cu_d37794484cuda3std6ranges3__45__cpo6cbeginE[1];
.global .align 1 .b8 _ZN34_INTERNAL_026facfe_4_k_cu_d37794484cuda3std6ranges3__45__cpo4cendE[1];
.global .align 1 .b8 _ZN34_INTERNAL_026facfe_4_k_cu_d37794484cuda3std6ranges3__45__cpo7advanceE[1];
.global .align 1 .b8 _ZN34_INTERNAL_026facfe_4_k_cu_d37794484cuda3std6ranges3__45__cpo9iter_swapE[1];
.global .align 1 .b8 _ZN34_INTERNAL_026facfe_4_k_cu_d37794484cuda3std6ranges3__45__cpo4nextE[1];
.global .align 1 .b8 _ZN34_INTERNAL_026facfe_4_k_cu_d37794484cuda3std6ranges3__45__cpo4prevE[1];
.global .align 1 .b8 _ZN34_INTERNAL_026facfe_4_k_cu_d37794484cuda3std6ranges3__45__cpo4dataE[1];
.global .align 1 .b8 _ZN34_INTERNAL_026facfe_4_k_cu_d37794484cuda3std6ranges3__45__cpo5cdataE[1];
.global .align 1 .b8 _ZN34_INTERNAL_026facfe_4_k_cu_d37794484cuda3std6ranges3__45__cpo4sizeE[1];
.global .align 1 .b8 _ZN34_INTERNAL_026facfe_4_k_cu_d37794484cuda3std6ranges3__45__cpo5ssizeE[1];
.global .align 1 .b8 _ZN34_INTERNAL_026facfe_4_k_cu_d37794484cuda3std6ranges3__45__cpo8distanceE[1];
.global .align 1 .b8 _ZN34_INTERNAL_026facfe_4_k_cu_d37794486thrust24THRUST_300001_SM_1000_NS8cuda_cub3parE[1];
.global .align 1 .b8 _ZN34_INTERNAL_026facfe_4_k_cu_d37794486thrust24THRUST_300001_SM_1000_NS8cuda_cub10par_nosyncE[1];
.global .align 1 .b8 _ZN34_INTERNAL_026facfe_4_k_cu_d37794486thrust24THRUST_300001_SM_1000_NS6system6detail10sequential3seqE[1];
.global .align 1 .b8 _ZN34_INTERNAL_026facfe_4_k_cu_d37794486thrust24THRUST_300001_SM_1000_NS6system3cpp3parE[1];
.global .align 1 .b8 _ZN34_INTERNAL_026facfe_4_k_cu_d37794486thrust24THRUST_300001_SM_1000_NS12placeholders2_1E[1];
.global .align 1 .b8 _ZN34_INTERNAL_026facfe_4_k_cu_d37794486thrust24THRUST_300001_SM_1000_NS12placeholders2_2E[1];
.global .align 1 .b8 _ZN34_INTERNAL_026facfe_4_k_cu_d37794486thrust24THRUST_300001_SM_1000_NS12placeholders2_3E[1];
.global .align 1 .b8 _ZN34_INTERNAL_026facfe_4_k_cu_d37794486thrust24THRUST_300001_SM_1000_NS12placeholders2_4E[1];
.global .align 1 .b8 _ZN34_INTERNAL_026facfe_4_k_cu_d37794486thrust24THRUST_300001_SM_1000_NS12placeholders2_5E[1];
.global .align 1 .b8 _ZN34_INTERNAL_026facfe_4_k_cu_d37794486thrust24THRUST_300001_SM_1000_NS12placeholders2_6E[1];
.global .align 1 .b8 _ZN34_INTERNAL_026facfe_4_k_cu_d37794486thrust24THRUST_300001_SM_1000_NS12placeholders2_7E[1];
.global .align 1 .b8 _ZN34_INTERNAL_026facfe_4_k_cu_d37794486thrust24THRUST_300001_SM_1000_NS12placeholders2_8E[1];
.global .align 1 .b8 _ZN34_INTERNAL_026facfe_4_k_cu_d37794486thrust24THRUST_300001_SM_1000_NS12placeholders2_9E[1];
.global .align 1 .b8 _ZN34_INTERNAL_026facfe_4_k_cu_d37794486thrust24THRUST_300001_SM_1000_NS12placeholders3_10E[1];
.global .align 1 .b8 _ZN34_INTERNAL_026facfe_4_k_cu_d37794486thrust24THRUST_300001_SM_1000_NS3seqE[1];
.global .align 1 .b8 _ZN34_INTERNAL_026facfe_4_k_cu_d37794486thrust24THRUST_300001_SM_1000_NS6deviceE[1];

.visible .entry _Z23simple_atomicAdd_kernelPKfPffii(
	.param .u64 .ptr .align 1 _Z23simple_atomicAdd_kernelPKfPffii_param_0,
	.param .u64 .ptr .align 1 _Z23simple_atomicAdd_kernelPKfPffii_param_1,
	.param .f32 _Z23simple_atomicAdd_kernelPKfPffii_param_2,
	.param .u32 _Z23simple_atomicAdd_kernelPKfPffii_param_3,
	.param .u32 _Z23simple_atomicAdd_kernelPKfPffii_param_4
)
{
	.reg .pred 	%p<2>;
	.reg .b32 	%r<7>;
	.reg .b32 	%f<7>;
	.reg .b64 	%rd<9>;

	ld.param.u64 	%rd1, [_Z23simple_atomicAdd_kernelPKfPffii_param_0];
	ld.param.u64 	%rd2, [_Z23simple_atomicAdd_kernelPKfPffii_param_1];
	ld.param.f32 	%f1, [_Z23simple_atomicAdd_kernelPKfPffii_param_2];
	ld.param.u32 	%r2, [_Z23simple_atomicAdd_kernelPKfPffii_param_3];
	mov.u32 	%r3, %ctaid.x;
	mov.u32 	%r4, %ntid.x;
	mov.u32 	%r5, %tid.x;
	mad.lo.s32 	%r1, %r3, %r4, %r5;
	setp.ge.s32 	%p1, %r1, %r2;
	@%p1 bra 	$L__BB0_2;
	cvta.to.global.u64 	%rd3, %rd1;
	cvta.to.global.u64 	%rd4, %rd2;
	mul.wide.s32 	%rd5, %r1, 4;
	add.s64 	%rd6, %rd3, %rd5;
	ld.global.f32 	%f2, [%rd6];
	div.rn.f32 	%f3, %f2, %f1;
	cvt.rmi.f32.f32 	%f4, %f3;
	cvt.rzi.s32.f32 	%r6, %f4;
	mul.wide.s32 	%rd7, %r6, 4;
	add.s64 	%rd8, %rd4, %rd7;
	atom.global.add.f32 	%f5, [%rd8], 0f3F000000;
	atom.global.add.f32 	%f6, [%rd8+4], 0f3F000000;
$L__BB0_2:
	ret;

}
	// .globl	_ZN3cub18CUB_300001_SM_10006detail11EmptyKernelIvEEvv
.visible .entry _ZN3cub18CUB_300001_SM_10006detail11EmptyKernelIvEEvv()
{


	ret;

}


// ===== COMPILED SASS (sm_100) =====

	.target	sm_100

	.elftype	@"ET_EXEC"


//--------------------- .note.nv.tkinfo           --------------------------
	.section	.note.nv.tkinfo,"",@"SHT_NOTE"
	.sectionflags	@"SHF_NOTE_NV_TKINFO"
	.tkinfo
        /*0018*/ 	.word	0x00000002
        /*0030*/ 	.string	""
        /*0030*/ 	.string	"ptxas"
        /*0030*/ 	.string	"Cuda compilation tools, release 13.0, V13.0.88"
        /*0030*/ 	.string	"Build cuda_13.0.r13.0/compiler.36424714_0"
        /*0030*/ 	.string	"-arch sm_100 -m 64 "



//--------------------- .note.nv.cuinfo           --------------------------
	.section	.note.nv.cuinfo,"",@"SHT_NOTE"
	.sectionflags	@"SHF_NOTE_NV_CUINFO"
        /*0018*/ 	.short	0x0002
        /*001a*/ 	.short	0x0064
        /*001c*/ 	.short	0x0082
	.zero		2


//--------------------- .nv.info                  --------------------------
	.section	.nv.info,"",@"SHT_CUDA_INFO"
	.align	4


	//----- nvinfo : EIATTR_REGCOUNT
	.align		4
        /*0000*/ 	.byte	0x04, 0x2f
        /*0002*/ 	.short	(.L_46 - .L_45)
	.align		4
.L_45:
        /*0004*/ 	.word	index@(_Z23simple_atomicAdd_kernelPKfPffii)
        /*0008*/ 	.word	0x0000000e


	//----- nvinfo : EIATTR_FRAME_SIZE
	.align		4
.L_46:
        /*000c*/ 	.byte	0x04, 0x11
        /*000e*/ 	.short	(.L_48 - .L_47)
	.align		4
.L_47:
        /*0010*/ 	.word	index@($__internal_0_$__cuda_sm3x_div_rn_noftz_f32_slowpath)
        /*0014*/ 	.word	0x00000000


	//----- nvinfo : EIATTR_FRAME_SIZE
	.align		4
.L_48:
        /*0018*/ 	.byte	0x04, 0x11
        /*001a*/ 	.short	(.L_50 - .L_49)
	.align		4
.L_49:
        /*001c*/ 	.word	index@(_Z23simple_atomicAdd_kernelPKfPffii)
        /*0020*/ 	.word	0x00000000


	//----- nvinfo : EIATTR_REGCOUNT
	.align		4
.L_50:
        /*0024*/ 	.byte	0x04, 0x2f
        /*0026*/ 	.short	(.L_52 - .L_51)
	.align		4
.L_51:
        /*0028*/ 	.word	index@(_ZN3cub18CUB_300001_SM_10006detail11EmptyKernelIvEEvv)
        /*002c*/ 	.word	0x00000004


	//----- nvinfo : EIATTR_FRAME_SIZE
	.align		4
.L_52:
        /*0030*/ 	.byte	0x04, 0x11
        /*0032*/ 	.short	(.L_54 - .L_53)
	.align		4
.L_53:
        /*0034*/ 	.word	index@(_ZN3cub18CUB_300001_SM_10006detail11EmptyKernelIvEEvv)
        /*0038*/ 	.word	0x00000000


	//----- nvinfo : EIATTR_MIN_STACK_SIZE
	.align		4
.L_54:
        /*003c*/ 	.byte	0x04, 0x12
        /*003e*/ 	.short	(.L_56 - .L_55)
	.align		4
.L_55:
        /*0040*/ 	.word	index@(_ZN3cub18CUB_300001_SM_10006detail11EmptyKernelIvEEvv)
        /*0044*/ 	.word	0x00000000


	//----- nvinfo : EIATTR_MIN_STACK_SIZE
	.align		4
.L_56:
        /*0048*/ 	.byte	0x04, 0x12
        /*004a*/ 	.short	(.L_58 - .L_57)
	.align		4
.L_57:
        /*004c*/ 	.word	index@(_Z23simple_atomicAdd_kernelPKfPffii)
        /*0050*/ 	.word	0x00000000
.L_58:


//--------------------- .nv.compat                --------------------------
	.section	.nv.compat,"",@"SHT_CUDA_COMPAT_INFO"
	.align	4
        /*0000*/ 	.byte	0x02, 0x09, 0x00, 0x00, 0x02, 0x02, 0x01, 0x00, 0x02, 0x05, 0x05, 0x00, 0x03, 0x07, 0x01, 0x01
        /*0010*/ 	.byte	0x02, 0x03, 0x00, 0x00, 0x02, 0x06, 0x01, 0x00, 0x04, 0x0b, 0x08, 0x00, 0x01, 0x00, 0x00, 0x00
        /*0020*/ 	.byte	0x00, 0x00, 0x00, 0x00


//--------------------- .nv.info._ZN3cub18CUB_300001_SM_10006detail11EmptyKernelIvEEvv --------------------------
	.section	.nv.info._ZN3cub18CUB_300001_SM_10006detail11EmptyKernelIvEEvv,"",@"SHT_CUDA_INFO"
	.sectionflags	@""
	.align	4


	//----- nvinfo : EIATTR_CUDA_API_VERSION
	.align		4
        /*0000*/ 	.byte	0x04, 0x37
        /*0002*/ 	.short	(.L_60 - .L_59)
.L_59:
        /*0004*/ 	.word	0x00000082


	//----- nvinfo : EIATTR_SPARSE_MMA_MASK
	.align		4
.L_60:
        /*0008*/ 	.byte	0x03, 0x50
        /*000a*/ 	.short	0x0000


	//----- nvinfo : EIATTR_MAXREG_COUNT
	.align		4
        /*000c*/ 	.byte	0x03, 0x1b
        /*000e*/ 	.short	0x00ff


	//----- nvinfo : EIATTR_MERCURY_ISA_VERSION
	.align		4
        /*0010*/ 	.byte	0x03, 0x5f
        /*0012*/ 	.short	0x0101


	//----- nvinfo : EIATTR_VRC_CTA_INIT_COUNT
	.align		4
        /*0014*/ 	.byte	0x02, 0x4a
	.zero		1
	.zero		1


	//----- nvinfo : EIATTR_EXIT_INSTR_OFFSETS
	.align		4
        /*0018*/ 	.byte	0x04, 0x1c
        /*001a*/ 	.short	(.L_62 - .L_61)


	//   ....[0]....
.L_61:
        /*001c*/ 	.word	0x00000010


	//----- nvinfo : EIATTR_SW_WAR
	.align		4
.L_62:
        /*0020*/ 	.byte	0x04, 0x36
        /*0022*/ 	.short	(.L_64 - .L_63)
.L_63:
        /*0024*/ 	.word	0x00000008
.L_64:


//--------------------- .nv.info._Z23simple_atomicAdd_kernelPKfPffii --------------------------
	.section	.nv.info._Z23simple_atomicAdd_kernelPKfPffii,"",@"SHT_CUDA_INFO"
	.sectionflags	@""
	.align	4


	//----- nvinfo : EIATTR_CUDA_API_VERSION
	.align		4
        /*0000*/ 	.byte	0x04, 0x37
        /*0002*/ 	.short	(.L_66 - .L_65)
.L_65:
        /*0004*/ 	.word	0x00000082


	//----- nvinfo : EIATTR_KPARAM_INFO
	.align		4
.L_66:
        /*0008*/ 	.byte	0x04, 0x17
        /*000a*/ 	.short	(.L_68 - .L_67)
.L_67:
        /*000c*/ 	.word	0x00000000
        /*0010*/ 	.short	0x0004
        /*0012*/ 	.short	0x0018
        /*0014*/ 	.byte	0x00, 0xf0, 0x11, 0x00


	//----- nvinfo : EIATTR_KPARAM_INFO
	.align		4
.L_68:
        /*0018*/ 	.byte	0x04, 0x17
        /*001a*/ 	.short	(.L_70 - .L_69)
.L_69:
        /*001c*/ 	.word	0x00000000
        /*0020*/ 	.short	0x0003
        /*0022*/ 	.short	0x0014
        /*0024*/ 	.byte	0x00, 0xf0, 0x11, 0x00


	//----- nvinfo : EIATTR_KPARAM_INFO
	.align		4
.L_70:
        /*0028*/ 	.byte	0x04, 0x17
        /*002a*/ 	.short	(.L_72 - .L_71)
.L_71:
        /*002c*/ 	.word	0x00000000
        /*0030*/ 	.short	0x0002
        /*0032*/ 	.short	0x0010
        /*0034*/ 	.byte	0x00, 0xf0, 0x11, 0x00


	//----- nvinfo : EIATTR_KPARAM_INFO
	.align		4
.L_72:
        /*0038*/ 	.byte	0x04, 0x17
        /*003a*/ 	.short	(.L_74 - .L_73)
.L_73:
        /*003c*/ 	.word	0x00000000
        /*0040*/ 	.short	0x0001
        /*0042*/ 	.short	0x0008
        /*0044*/ 	.byte	0x00, 0xf5, 0x21, 0x00


	//----- nvinfo : EIATTR_KPARAM_INFO
	.align		4
.L_74:
        /*0048*/ 	.byte	0x04, 0x17
        /*004a*/ 	.short	(.L_76 - .L_75)
.L_75:
        /*004c*/ 	.word	0x00000000
        /*0050*/ 	.short	0x0000
        /*0052*/ 	.short	0x0000
        /*0054*/ 	.byte	0x00, 0xf5, 0x21, 0x00


	//----- nvinfo : EIATTR_SPARSE_MMA_MASK
	.align		4
.L_76:
        /*0058*/ 	.byte	0x03, 0x50
        /*005a*/ 	.short	0x0000


	//----- nvinfo : EIATTR_MAXREG_COUNT
	.align		4
        /*005c*/ 	.byte	0x03, 0x1b
        /*005e*/ 	.short	0x00ff


	//----- nvinfo : EIATTR_MERCURY_ISA_VERSION
	.align		4
        /*0060*/ 	.byte	0x03, 0x5f
        /*0062*/ 	.short	0x0101


	//----- nvinfo : EIATTR_VRC_CTA_INIT_COUNT
	.align		4
        /*0064*/ 	.byte	0x02, 0x4a
	.zero		1
	.zero		1


	//----- nvinfo : EIATTR_EXIT_INSTR_OFFSETS
	.align		4
        /*0068*/ 	.byte	0x04, 0x1c
        /*006a*/ 	.short	(.L_78 - .L_77)


	//   ....[0]....
.L_77:
        /*006c*/ 	.word	0x00000070


	//   ....[1]....
        /*0070*/ 	.word	0x000001f0


	//----- nvinfo : EIATTR_CRS_STACK_SIZE
	.align		4
.L_78:
        /*0074*/ 	.byte	0x04, 0x1e
        /*0076*/ 	.short	(.L_80 - .L_79)
.L_79:
        /*0078*/ 	.word	0x00000000


	//----- nvinfo : EIATTR_CBANK_PARAM_SIZE
	.align		4
.L_80:
        /*007c*/ 	.byte	0x03, 0x19
        /*007e*/ 	.short	0x001c


	//----- nvinfo : EIATTR_PARAM_CBANK
	.align		4
        /*0080*/ 	.byte	0x04, 0x0a
        /*0082*/ 	.short	(.L_82 - .L_81)
	.align		4
.L_81:
        /*0084*/ 	.word	index@(.nv.constant0._Z23simple_atomicAdd_kernelPKfPffii)
        /*0088*/ 	.short	0x0380
        /*008a*/ 	.short	0x001c


	//----- nvinfo : EIATTR_SW_WAR
	.align		4
.L_82:
        /*008c*/ 	.byte	0x04, 0x36
        /*008e*/ 	.short	(.L_84 - .L_83)
.L_83:
        /*0090*/ 	.word	0x00000008
.L_84:


//--------------------- .nv.callgraph             --------------------------
	.section	.nv.callgraph,"",@"SHT_CUDA_CALLGRAPH"
	.align	4
	.sectionentsize	8
	.align		4
        /*0000*/ 	.word	0x00000000
	.align		4
        /*0004*/ 	.word	0xffffffff
	.align		4
        /*0008*/ 	.word	0x00000000
	.align		4
        /*000c*/ 	.word	0xfffffffe
	.align		4
        /*0010*/ 	.word	0x00000000
	.align		4
        /*0014*/ 	.word	0xfffffffd
	.align		4
        /*0018*/ 	.word	0x00000000
	.align		4
        /*001c*/ 	.word	0xfffffffc


//--------------------- .nv.constant4             --------------------------
	.section	.nv.constant4,"a",@progbits
	.align	8
	.align		8
.nv.constant4:
        /*0000*/ 	.dword	_ZN34_INTERNAL_026facfe_4_k_cu_d37794484cuda3std3__45__cpo5beginE
	.align		8
        /*0008*/ 	.dword	_ZN34_INTERNAL_026facfe_4_k_cu_d37794484cuda3std3__45__cpo3endE
	.align		8
        /*0010*/ 	.dword	_ZN34_INTERNAL_026facfe_4_k_cu_d37794484cuda3std3__45__cpo6cbeginE
	.align		8
        /*0018*/ 	.dword	_ZN34_INTERNAL_026facfe_4_k_cu_d37794484cuda3std3__45__cpo4cendE
	.align		8
        /*0020*/ 	.dword	_ZN34_INTERNAL_026facfe_4_k_cu_d37794484cuda3std3__45__cpo6rbeginE
	.align		8
        /*0028*/ 	.dword	_ZN34_INTERNAL_026facfe_4_k_cu_d37794484cuda3std3__45__cpo4rendE
	.align		8
        /*0030*/ 	.dword	_ZN34_INTERNAL_026facfe_4_k_cu_d37794484cuda3std3__45__cpo7crbeginE
	.align		8
        /*0038*/ 	.dword	_ZN34_INTERNAL_026facfe_4_k_cu_d37794484cuda3std3__45__cpo5crendE
	.align		8
        /*0040*/ 	.dword	_ZN34_INTERNAL_026facfe_4_k_cu_d37794484cuda3std3__436_GLOBAL__N__026facfe_4_k_cu_d37794486ignoreE
	.align		8
        /*0048*/ 	.dword	_ZN34_INTERNAL_026facfe_4_k_cu_d37794484cuda3std3__419piecewise_constructE
	.align		8
        /*0050*/ 	.dword	_ZN34_INTERNAL_026facfe_4_k_cu_d37794484cuda3std3__48in_placeE
	.align		8
        /*0058*/ 	.dword	_ZN34_INTERNAL_026facfe_4_k_cu_d37794484cuda3std3__420unreachable_sentinelE
	.align		8
        /*0060*/ 	.dword	_ZN34_INTERNAL_026facfe_4_k_cu_d37794484cuda3std3__47nulloptE
	.align		8
        /*0068*/ 	.dword	_ZN34_INTERNAL_026facfe_4_k_cu_d37794484cuda3std3__48unexpectE
	.align		8
        /*0070*/ 	.dword	_ZN34_INTERNAL_026facfe_4_k_cu_d37794484cuda3std6ranges3__45__cpo4swapE
	.align		8
        /*0078*/ 	.dword	_ZN34_INTERNAL_026facfe_4_k_cu_d37794484cuda3std6ranges3__45__cpo9iter_moveE
	.align		8
        /*0080*/ 	.dword	_ZN34_INTERNAL_026facfe_4_k_cu_d37794484cuda3std6ranges3__45__cpo5beginE
	.align		8
        /*0088*/ 	.dword	_ZN34_INTERNAL_026facfe_4_k_cu_d37794484cuda3std6ranges3__45__cpo3endE
	.align		8
        /*0090*/ 	.dword	_ZN34_INTERNAL_026facfe_4_k_cu_d37794484cuda3std6ranges3__45__cpo6cbeginE
	.align		8
        /*0098*/ 	.dword	_ZN34_INTERNAL_026facfe_4_k_cu_d37794484cuda3std6ranges3__45__cpo4cendE
	.align		8
        /*00a0*/ 	.dword	_ZN34_INTERNAL_026facfe_4_k_cu_d37794484cuda3std6ranges3__45__cpo7advanceE
	.align		8
        /*00a8*/ 	.dword	_ZN34_INTERNAL_026facfe_4_k_cu_d37794484cuda3std6ranges3__45__cpo9iter_swapE
	.align		8
        /*00b0*/ 	.dword	_ZN34_INTERNAL_026facfe_4_k_cu_d37794484cuda3std6ranges3__45__cpo4nextE
	.align		8
        /*00b8*/ 	.dword	_ZN34_INTERNAL_026facfe_4_k_cu_d37794484cuda3std6ranges3__45__cpo4prevE
	.align		8
        /*00c0*/ 	.dword	_ZN34_INTERNAL_026facfe_4_k_cu_d37794484cuda3std6ranges3__45__cpo4dataE
	.align		8
        /*00c8*/ 	.dword	_ZN34_INTERNAL_026facfe_4_k_cu_d37794484cuda3std6ranges3__45__cpo5cdataE
	.align		8
        /*00d0*/ 	.dword	_ZN34_INTERNAL_026facfe_4_k_cu_d37794484cuda3std6ranges3__45__cpo4sizeE
	.align		8
        /*00d8*/ 	.dword	_ZN34_INTERNAL_026facfe_4_k_cu_d37794484cuda3std6ranges3__45__cpo5ssizeE
	.align		8
        /*00e0*/ 	.dword	_ZN34_INTERNAL_026facfe_4_k_cu_d37794484cuda3std6ranges3__45__cpo8distanceE
	.align		8
        /*00e8*/ 	.dword	_ZN34_INTERNAL_026facfe_4_k_cu_d37794486thrust24THRUST_300001_SM_1000_NS8cuda_cub3parE
	.align		8
        /*00f0*/ 	.dword	_ZN34_INTERNAL_026facfe_4_k_cu_d37794486thrust24THRUST_300001_SM_1000_NS8cuda_cub10par_nosyncE
	.align		8
        /*00f8*/ 	.dword	_ZN34_INTERNAL_026facfe_4_k_cu_d37794486thrust24THRUST_300001_SM_1000_NS6system6detail10sequential3seqE
	.align		8
        /*0100*/ 	.dword	_ZN34_INTERNAL_026facfe_4_k_cu_d37794486thrust24THRUST_300001_SM_1000_NS6system3cpp3parE
	.align		8
        /*0108*/ 	.dword	_ZN34_INTERNAL_026facfe_4_k_cu_d37794486thrust24THRUST_300001_SM_1000_NS12placeholders2_1E
	.align		8
        /*0110*/ 	.dword	_ZN34_INTERNAL_026facfe_4_k_cu_d37794486thrust24THRUST_300001_SM_1000_NS12placeholders2_2E
	.align		8
        /*0118*/ 	.dword	_ZN34_INTERNAL_026facfe_4_k_cu_d37794486thrust24THRUST_300001_SM_1000_NS12placeholders2_3E
	.align		8
        /*0120*/ 	.dword	_ZN34_INTERNAL_026facfe_4_k_cu_d37794486thrust24THRUST_300001_SM_1000_NS12placeholders2_4E
	.align		8
        /*0128*/ 	.dword	_ZN34_INTERNAL_026facfe_4_k_cu_d37794486thrust24THRUST_300001_SM_1000_NS12placeholders2_5E
	.align		8
        /*0130*/ 	.dword	_ZN34_INTERNAL_026facfe_4_k_cu_d37794486thrust24THRUST_300001_SM_1000_NS12placeholders2_6E
	.align		8
        /*0138*/ 	.dword	_ZN34_INTERNAL_026facfe_4_k_cu_d37794486thrust24THRUST_300001_SM_1000_NS12placeholders2_7E
	.align		8
        /*0140*/ 	.dword	_ZN34_INTERNAL_026facfe_4_k_cu_d37794486thrust24THRUST_300001_SM_1000_NS12placeholders2_8E
	.align		8
        /*0148*/ 	.dword	_ZN34_INTERNAL_026facfe_4_k_cu_d37794486thrust24THRUST_300001_SM_1000_NS12placeholders2_9E
	.align		8
        /*0150*/ 	.dword	_ZN34_INTERNAL_026facfe_4_k_cu_d37794486thrust24THRUST_300001_SM_1000_NS12placeholders3_10E
	.align		8
        /*0158*/ 	.dword	_ZN34_INTERNAL_026facfe_4_k_cu_d37794486thrust24THRUST_300001_SM_1000_NS3seqE
	.align		8
        /*0160*/ 	.dword	_ZN34_INTERNAL_026facfe_4_k_cu_d37794486thrust24THRUST_300001_SM_1000_NS6deviceE


//--------------------- .text._ZN3cub18CUB_300001_SM_10006detail11EmptyKernelIvEEvv --------------------------
	.section	.text._ZN3cub18CUB_300001_SM_10006detail11EmptyKernelIvEEvv,"ax",@progbits
	.align	128
        .global         _ZN3cub18CUB_300001_SM_10006detail11EmptyKernelIvEEvv
        .type           _ZN3cub18CUB_300001_SM_10006detail11EmptyKernelIvEEvv,@function
        .size           _ZN3cub18CUB_300001_SM_10006detail11EmptyKernelIvEEvv,(.L_x_16 - _ZN3cub18CUB_300001_SM_10006detail11EmptyKernelIvEEvv)
        .other          _ZN3cub18CUB_300001_SM_10006detail11EmptyKernelIvEEvv,@"STO_CUDA_ENTRY STV_DEFAULT"
_ZN3cub18CUB_300001_SM_10006detail11EmptyKernelIvEEvv:
.text._ZN3cub18CUB_300001_SM_10006detail11EmptyKernelIvEEvv:
[----:B------:R-:W-:Y:S01]  /*0000*/  LDC R1, c[0x0][0x37c] ;  /* 0x0000df00ff017b82 */ /* 0x000fe20000000800 */
[----:B------:R-:W-:Y:S05]  /*0010*/  EXIT ;  /* 0x000000000000794d */ /* 0x000fea0003800000 */
.L_x_0:
[----:B------:R-:W-:-:S00]  /*0020*/  BRA `(.L_x_0) ;  /* 0xfffffffc00fc7947 */ /* 0x000fc0000383ffff */
[----:B------:R-:W-:-:S00]  /*0030*/  NOP ;  /* 0x0000000000007918 */ /* 0x000fc00000000000 */
        /* <DEDUP_REMOVED lines=12> */
.L_x_16:


//--------------------- .text._Z23simple_atomicAdd_kernelPKfPffii --------------------------
	.section	.text._Z23simple_atomicAdd_kernelPKfPffii,"ax",@progbits
	.align	128
        .global         _Z23simple_atomicAdd_kernelPKfPffii
        .type           _Z23simple_atomicAdd_kernelPKfPffii,@function
        .size           _Z23simple_atomicAdd_kernelPKfPffii,(.L_x_15 - _Z23simple_atomicAdd_kernelPKfPffii)
        .other          _Z23simple_atomicAdd_kernelPKfPffii,@"STO_CUDA_ENTRY STV_DEFAULT"
_Z23simple_atomicAdd_kernelPKfPffii:
.text._Z23simple_atomicAdd_kernelPKfPffii:
[----:B------:R-:W-:Y:S01]  /*0000*/  LDC R1, c[0x0][0x37c] ;  /* 0x0000df00ff017b82 */ /* 0x000fe20000000800 */
[----:B------:R-:W0:Y:S07]  /*0010*/  S2R R0, SR_TID.X ;  /* 0x0000000000007919 */ /* 0x000e2e0000002100 */
[----:B------:R-:W0:Y:S01]  /*0020*/  S2UR UR4, SR_CTAID.X ;  /* 0x00000000000479c3 */ /* 0x000e220000002500 */
[----:B------:R-:W1:Y:S07]  /*0030*/  LDCU UR5, c[0x0][0x394] ;  /* 0x00007280ff0577ac */ /* 0x000e6e0008000800 */
[----:B------:R-:W0:Y:S02]  /*0040*/  LDC R5, c[0x0][0x360] ;  /* 0x0000d800ff057b82 */ /* 0x000e240000000800 */
[----:B0-----:R-:W-:-:S05]  /*0050*/  IMAD R5, R5, UR4, R0 ;  /* 0x0000000405057c24 */ /* 0x001fca000f8e0200 */
[----:B-1----:R-:W-:-:S13]  /*0060*/  ISETP.GE.AND P0, PT, R5, UR5, PT ;  /* 0x0000000505007c0c */ /* 0x002fda000bf06270 */
[----:B------:R-:W-:Y:S05]  /*0070*/  @P0 EXIT ;  /* 0x000000000000094d */ /* 0x000fea0003800000 */
[----:B------:R-:W0:Y:S01]  /*0080*/  LDC.64 R2, c[0x0][0x380] ;  /* 0x0000e000ff027b82 */ /* 0x000e220000000a00 */
[----:B------:R-:W1:Y:S07]  /*0090*/  LDCU.64 UR4, c[0x0][0x358] ;  /* 0x00006b00ff0477ac */ /* 0x000e6e0008000a00 */
[----:B------:R-:W2:Y:S01]  /*00a0*/  LDC R7, c[0x0][0x390] ;  /* 0x0000e400ff077b82 */ /* 0x000ea20000000800 */
[----:B0-----:R-:W-:-:S05]  /*00b0*/  IMAD.WIDE R2, R5, 0x4, R2 ;  /* 0x0000000405027825 */ /* 0x001fca00078e0202 */
[----:B-1----:R-:W3:Y:S01]  /*00c0*/  LDG.E R0, desc[UR4][R2.64] ;  /* 0x0000000402007981 */ /* 0x002ee2000c1e1900 */
[----:B------:R-:W-:Y:S01]  /*00d0*/  BSSY.RECONVERGENT B0, `(.L_x_1) ;  /* 0x000000b000007945 */ /* 0x000fe20003800200 */
[----:B--2---:R-:W0:Y:S02]  /*00e0*/  MUFU.RCP R4, R7 ;  /* 0x0000000700047308 */ /* 0x004e240000001000 */
[----:B0-----:R-:W-:-:S04]  /*00f0*/  FFMA R5, R4, -R7, 1 ;  /* 0x3f80000004057423 */ /* 0x001fc80000000807 */
[----:B------:R-:W-:Y:S02]  /*0100*/  FFMA R5, R4, R5, R4 ;  /* 0x0000000504057223 */ /* 0x000fe40000000004 */
[----:B---3--:R-:W0:Y:S02]  /*0110*/  FCHK P0, R0, R7 ;  /* 0x0000000700007302 */ /* 0x008e240000000000 */
[----:B------:R-:W-:-:S04]  /*0120*/  FFMA R4, R0, R5, RZ ;  /* 0x0000000500047223 */ /* 0x000fc800000000ff */
[----:B------:R-:W-:-:S04]  /*0130*/  FFMA R6, R4, -R7, R0 ;  /* 0x8000000704067223 */ /* 0x000fc80000000000 */
[----:B------:R-:W-:Y:S01]  /*0140*/  FFMA R4, R5, R6, R4 ;  /* 0x0000000605047223 */ /* 0x000fe20000000004 */
[----:B0-----:R-:W-:Y:S06]  /*0150*/  @!P0 BRA `(.L_x_2) ;  /* 0x0000000000088947 */ /* 0x001fec0003800000 */
[----:B------:R-:W-:-:S07]  /*0160*/  MOV R2, 0x180 ;  /* 0x0000018000027802 */ /* 0x000fce0000000f00 */
[----:B------:R-:W-:Y:S05]  /*0170*/  CALL.REL.NOINC `($__internal_0_$__cuda_sm3x_div_rn_noftz_f32_slowpath) ;  /* 0x0000000000207944 */ /* 0x000fea0003c00000 */
.L_x_2:
[----:B------:R-:W-:Y:S05]  /*0180*/  BSYNC.RECONVERGENT B0 ;  /* 0x0000000000007941 */ /* 0x000fea0003800200 */
.L_x_1:
[----:B------:R-:W0:Y:S01]  /*0190*/  LDC.64 R2, c[0x0][0x388] ;  /* 0x0000e200ff027b82 */ /* 0x000e220000000a00 */
[----:B------:R-:W0:Y:S01]  /*01a0*/  F2I.FLOOR.NTZ R5, R4 ;  /* 0x0000000400057305 */ /* 0x000e220000207100 */
[----:B------:R-:W-:Y:S02]  /*01b0*/  IMAD.MOV.U32 R7, RZ, RZ, 0x3f000000 ;  /* 0x3f000000ff077424 */ /* 0x000fe400078e00ff */
[----:B0-----:R-:W-:-:S05]  /*01c0*/  IMAD.WIDE R2, R5, 0x4, R2 ;  /* 0x0000000405027825 */ /* 0x001fca00078e0202 */
[----:B------:R-:W-:Y:S04]  /*01d0*/  REDG.E.ADD.F32.FTZ.RN.STRONG.GPU desc[UR4][R2.64], R7 ;  /* 0x00000007020079a6 */ /* 0x000fe8000c12f304 */
[----:B------:R-:W-:Y:S01]  /*01e0*/  REDG.E.ADD.F32.FTZ.RN.STRONG.GPU desc[UR4][R2.64+0x4], R7 ;  /* 0x00000407020079a6 */ /* 0x000fe2000c12f304 */
[----:B------:R-:W-:Y:S05]  /*01f0*/  EXIT ;  /* 0x000000000000794d */ /* 0x000fea0003800000 */
        .weak           $__internal_0_$__cuda_sm3x_div_rn_noftz_f32_slowpath
        .type           $__internal_0_$__cuda_sm3x_div_rn_noftz_f32_slowpath,@function
        .size           $__internal_0_$__cuda_sm3x_div_rn_noftz_f32_slowpath,(.L_x_15 - $__internal_0_$__cuda_sm3x_div_rn_noftz_f32_slowpath)
$__internal_0_$__cuda_sm3x_div_rn_noftz_f32_slowpath:
[----:B------:R-:W0:Y:S01]  /*0200*/  LDC R3, c[0x0][0x390] ;  /* 0x0000e400ff037b82 */ /* 0x000e220000000800 */
[--C-:B------:R-:W-:Y:S01]  /*0210*/  SHF.R.U32.HI R4, RZ, 0x17, R0.reuse ;  /* 0x00000017ff047819 */ /* 0x100fe20000011600 */
[----:B------:R-:W1:Y:S01]  /*0220*/  LDCU UR6, c[0x0][0x390] ;  /* 0x00007200ff0677ac */ /* 0x000e620008000800 */
[----:B------:R-:W-:Y:S01]  /*0230*/  BSSY.RECONVERGENT B1, `(.L_x_3) ;  /* 0x0000064000017945 */ /* 0x000fe20003800200 */
[----:B------:R-:W-:Y:S01]  /*0240*/  IMAD.MOV.U32 R6, RZ, RZ, R0 ;  /* 0x000000ffff067224 */ /* 0x000fe200078e0000 */
[----:B------:R-:W-:-:S05]  /*0250*/  LOP3.LUT R4, R4, 0xff, RZ, 0xc0, !PT ;  /* 0x000000ff04047812 */ /* 0x000fca00078ec0ff */
[----:B------:R-:W-:Y:S02]  /*0260*/  VIADD R9, R4, 0xffffffff ;  /* 0xffffffff04097836 */ /* 0x000fe40000000000 */
[----:B-1----:R-:W-:Y:S01]  /*0270*/  IMAD.U32 R7, RZ, RZ, UR6 ;  /* 0x00000006ff077e24 */ /* 0x002fe2000f8e00ff */
[----:B0-----:R-:W-:-:S04]  /*0280*/  SHF.R.U32.HI R5, RZ, 0x17, R3 ;  /* 0x00000017ff057819 */ /* 0x001fc80000011603 */
[----:B------:R-:W-:-:S05]  /*0290*/  LOP3.LUT R5, R5, 0xff, RZ, 0xc0, !PT ;  /* 0x000000ff05057812 */ /* 0x000fca00078ec0ff */
[----:B------:R-:W-:-:S05]  /*02a0*/  VIADD R10, R5, 0xffffffff ;  /* 0xffffffff050a7836 */ /* 0x000fca0000000000 */
[----:B------:R-:W-:-:S04]  /*02b0*/  ISETP.GT.U32.AND P0, PT, R10, 0xfd, PT ;  /* 0x000000fd0a00780c */ /* 0x000fc80003f04070 */
[----:B------:R-:W-:-:S13]  /*02c0*/  ISETP.GT.U32.OR P0, PT, R9, 0xfd, P0 ;  /* 0x000000fd0900780c */ /* 0x000fda0000704470 */
[----:B------:R-:W-:Y:S01]  /*02d0*/  @!P0 IMAD.MOV.U32 R8, RZ, RZ, RZ ;  /* 0x000000ffff088224 */ /* 0x000fe200078e00ff */
[----:B------:R-:W-:Y:S06]  /*02e0*/  @!P0 BRA `(.L_x_4) ;  /* 0x00000000005c8947 */ /* 0x000fec0003800000 */
[----:B------:R-:W-:Y:S02]  /*02f0*/  FSETP.GTU.FTZ.AND P1, PT, |R3|, +INF , PT ;  /* 0x7f8000000300780b */ /* 0x000fe40003f3c200 */
[----:B------:R-:W-:-:S04]  /*0300*/  FSETP.GTU.FTZ.AND P0, PT, |R0|, +INF , PT ;  /* 0x7f8000000000780b */ /* 0x000fc80003f1c200 */
[----:B------:R-:W-:-:S13]  /*0310*/  PLOP3.LUT P0, PT, P0, P1, PT, 0xf8, 0x8f ;  /* 0x00000000008f781c */ /* 0x000fda0000703f70 */
[----:B------:R-:W-:Y:S05]  /*0320*/  @P0 BRA `(.L_x_5) ;  /* 0x00000004004c0947 */ /* 0x000fea0003800000 */
[----:B------:R-:W-:-:S13]  /*0330*/  LOP3.LUT P0, RZ, R7, 0x7fffffff, R6, 0xc8, !PT ;  /* 0x7fffffff07ff7812 */ /* 0x000fda000780c806 */
[----:B------:R-:W-:Y:S05]  /*0340*/  @!P0 BRA `(.L_x_6) ;  /* 0x00000004003c8947 */ /* 0x000fea0003800000 */
[C---:B------:R-:W-:Y:S02]  /*0350*/  FSETP.NEU.FTZ.AND P2, PT, |R0|.reuse, +INF , PT ;  /* 0x7f8000000000780b */ /* 0x040fe40003f5d200 */
[----:B------:R-:W-:Y:S02]  /*0360*/  FSETP.NEU.FTZ.AND P1, PT, |R3|, +INF , PT ;  /* 0x7f8000000300780b */ /* 0x000fe40003f3d200 */
[----:B------:R-:W-:-:S11]  /*0370*/  FSETP.NEU.FTZ.AND P0, PT, |R0|, +INF , PT ;  /* 0x7f8000000000780b */ /* 0x000fd60003f1d200 */
[----:B------:R-:W-:Y:S05]  /*0380*/  @!P1 BRA !P2, `(.L_x_6) ;  /* 0x00000004002c9947 */ /* 0x000fea0005000000 */
[----:B------:R-:W-:-:S04]  /*0390*/  LOP3.LUT P2, RZ, R6, 0x7fffffff, RZ, 0xc0, !PT ;  /* 0x7fffffff06ff7812 */ /* 0x000fc8000784c0ff */
[----:B------:R-:W-:-:S13]  /*03a0*/  PLOP3.LUT P1, PT, P1, P2, PT, 0x2f, 0xf2 ;  /* 0x0000000000f2781c */ /* 0x000fda0000f24577 */
[----:B------:R-:W-:Y:S05]  /*03b0*/  @P1 BRA `(.L_x_7) ;  /* 0x0000000400181947 */ /* 0x000fea0003800000 */
[----:B------:R-:W-:-:S04]  /*03c0*/  LOP3.LUT P1, RZ, R7, 0x7fffffff, RZ, 0xc0, !PT ;  /* 0x7fffffff07ff7812 */ /* 0x000fc8000782c0ff */
[----:B------:R-:W-:-:S13]  /*03d0*/  PLOP3.LUT P0, PT, P0, P1, PT, 0x2f, 0xf2 ;  /* 0x0000000000f2781c */ /* 0x000fda0000702577 */
[----:B------:R-:W-:Y:S05]  /*03e0*/  @P0 BRA `(.L_x_8) ;  /* 0x0000000400000947 */ /* 0x000fea0003800000 */
[----:B------:R-:W-:Y:S02]  /*03f0*/  ISETP.GE.AND P0, PT, R9, RZ, PT ;  /* 0x000000ff0900720c */ /* 0x000fe40003f06270 */
[----:B------:R-:W-:-:S11]  /*0400*/  ISETP.GE.AND P1, PT, R10, RZ, PT ;  /* 0x000000ff0a00720c */ /* 0x000fd60003f26270 */
[----:B------:R-:W-:Y:S02]  /*0410*/  @P0 IMAD.MOV.U32 R8, RZ, RZ, RZ ;  /* 0x000000ffff080224 */ /* 0x000fe400078e00ff */
[----:B------:R-:W-:Y:S01]  /*0420*/  @!P0 FFMA R6, R0, 1.84467440737095516160e+19, RZ ;  /* 0x5f80000000068823 */ /* 0x000fe200000000ff */
[----:B------:R-:W-:Y:S02]  /*0430*/  @!P0 IMAD.MOV.U32 R8, RZ, RZ, -0x40 ;  /* 0xffffffc0ff088424 */ /* 0x000fe400078e00ff */
[----:B------:R-:W-:Y:S02]  /*0440*/  @!P1 FFMA R7, R3, 1.84467440737095516160e+19, RZ ;  /* 0x5f80000003079823 */ /* 0x000fe400000000ff */
[----:B------:R-:W-:-:S07]  /*0450*/  @!P1 VIADD R8, R8, 0x40 ;  /* 0x0000004008089836 */ /* 0x000fce0000000000 */
.L_x_4:
[----:B------:R-:W-:Y:S01]  /*0460*/  LEA R0, R5, 0xc0800000, 0x17 ;  /* 0xc080000005007811 */ /* 0x000fe200078eb8ff */
[----:B------:R-:W-:Y:S01]  /*0470*/  VIADD R4, R4, 0xffffff81 ;  /* 0xffffff8104047836 */ /* 0x000fe20000000000 */
[----:B------:R-:W-:Y:S03]  /*0480*/  BSSY.RECONVERGENT B2, `(.L_x_9) ;  /* 0x0000035000027945 */ /* 0x000fe60003800200 */
[----:B------:R-:W-:Y:S01]  /*0490*/  IMAD.IADD R7, R7, 0x1, -R0 ;  /* 0x0000000107077824 */ /* 0x000fe200078e0a00 */
[C---:B------:R-:W-:Y:S01]  /*04a0*/  IADD3 R5, PT, PT, R4.reuse, 0x7f, -R5 ;  /* 0x0000007f04057810 */ /* 0x040fe20007ffe805 */
[----:B------:R-:W-:Y:S02]  /*04b0*/  IMAD R0, R4, -0x800000, R6 ;  /* 0xff80000004007824 */ /* 0x000fe400078e0206 */
[----:B------:R-:W0:Y:S01]  /*04c0*/  MUFU.RCP R3, R7 ;  /* 0x0000000700037308 */ /* 0x000e220000001000 */
[----:B------:R-:W-:Y:S01]  /*04d0*/  FADD.FTZ R9, -R7, -RZ ;  /* 0x800000ff07097221 */ /* 0x000fe20000010100 */
[----:B------:R-:W-:-:S03]  /*04e0*/  IMAD.IADD R5, R5, 0x1, R8 ;  /* 0x0000000105057824 */ /* 0x000fc600078e0208 */
[----:B0-----:R-:W-:-:S04]  /*04f0*/  FFMA R10, R3, R9, 1 ;  /* 0x3f800000030a7423 */ /* 0x001fc80000000009 */
[----:B------:R-:W-:-:S04]  /*0500*/  FFMA R10, R3, R10, R3 ;  /* 0x0000000a030a7223 */ /* 0x000fc80000000003 */
[----:B------:R-:W-:-:S04]  /*0510*/  FFMA R3, R0, R10, RZ ;  /* 0x0000000a00037223 */ /* 0x000fc800000000ff */
[----:B------:R-:W-:-:S04]  /*0520*/  FFMA R6, R9, R3, R0 ;  /* 0x0000000309067223 */ /* 0x000fc80000000000 */
[----:B------:R-:W-:-:S04]  /*0530*/  FFMA R11, R10, R6, R3 ;  /* 0x000000060a0b7223 */ /* 0x000fc80000000003 */
[----:B------:R-:W-:-:S04]  /*0540*/  FFMA R6, R9, R11, R0 ;  /* 0x0000000b09067223 */ /* 0x000fc80000000000 */
[----:B------:R-:W-:-:S05]  /*0550*/  FFMA R3, R10, R6, R11 ;  /* 0x000000060a037223 */ /* 0x000fca000000000b */
[----:B------:R-:W-:-:S04]  /*0560*/  SHF.R.U32.HI R0, RZ, 0x17, R3 ;  /* 0x00000017ff007819 */ /* 0x000fc80000011603 */
[----:B------:R-:W-:-:S05]  /*0570*/  LOP3.LUT R0, R0, 0xff, RZ, 0xc0, !PT ;  /* 0x000000ff00007812 */ /* 0x000fca00078ec0ff */
[----:B------:R-:W-:-:S04]  /*0580*/  IMAD.IADD R8, R0, 0x1, R5 ;  /* 0x0000000100087824 */ /* 0x000fc800078e0205 */
[----:B------:R-:W-:-:S05]  /*0590*/  VIADD R0, R8, 0xffffffff ;  /* 0xffffffff08007836 */ /* 0x000fca0000000000 */
[----:B------:R-:W-:-:S13]  /*05a0*/  ISETP.GE.U32.AND P0, PT, R0, 0xfe, PT ;  /* 0x000000fe0000780c */ /* 0x000fda0003f06070 */
[----:B------:R-:W-:Y:S05]  /*05b0*/  @!P0 BRA `(.L_x_10) ;  /* 0x0000000000808947 */ /* 0x000fea0003800000 */
[----:B------:R-:W-:-:S13]  /*05c0*/  ISETP.GT.AND P0, PT, R8, 0xfe, PT ;  /* 0x000000fe0800780c */ /* 0x000fda0003f04270 */
[----:B------:R-:W-:Y:S05]  /*05d0*/  @P0 BRA `(.L_x_11) ;  /* 0x00000000006c0947 */ /* 0x000fea0003800000 */
[----:B------:R-:W-:-:S13]  /*05e0*/  ISETP.GE.AND P0, PT, R8, 0x1, PT ;  /* 0x000000010800780c */ /* 0x000fda0003f06270 */
[----:B------:R-:W-:Y:S05]  /*05f0*/  @P0 BRA `(.L_x_12) ;  /* 0x0000000000740947 */ /* 0x000fea0003800000 */
[----:B------:R-:W-:Y:S02]  /*0600*/  ISETP.GE.AND P0, PT, R8, -0x18, PT ;  /* 0xffffffe80800780c */ /* 0x000fe40003f06270 */
[----:B------:R-:W-:-:S11]  /*0610*/  LOP3.LUT R3, R3, 0x80000000, RZ, 0xc0, !PT ;  /* 0x8000000003037812 */ /* 0x000fd600078ec0ff */
[----:B------:R-:W-:Y:S05]  /*0620*/  @!P0 BRA `(.L_x_12) ;  /* 0x0000000000688947 */ /* 0x000fea0003800000 */
[-CC-:B------:R-:W-:Y:S01]  /*0630*/  FFMA.RZ R0, R10, R6.reuse, R11.reuse ;  /* 0x000000060a007223 */ /* 0x180fe2000000c00b */
[----:B------:R-:W-:Y:S02]  /*0640*/  VIADD R7, R8, 0x20 ;  /* 0x0000002008077836 */ /* 0x000fe40000000000 */
[-CC-:B------:R-:W-:Y:S01]  /*0650*/  FFMA.RM R5, R10, R6.reuse, R11.reuse ;  /* 0x000000060a057223 */ /* 0x180fe2000000400b */
[----:B------:R-:W-:Y:S02]  /*0660*/  ISETP.NE.AND P2, PT, R8, RZ, PT ;  /* 0x000000ff0800720c */ /* 0x000fe40003f45270 */
[----:B------:R-:W-:Y:S01]  /*0670*/  LOP3.LUT R4, R0, 0x7fffff, RZ, 0xc0, !PT ;  /* 0x007fffff00047812 */ /* 0x000fe200078ec0ff */
[----:B------:R-:W-:Y:S01]  /*0680*/  FFMA.RP R0, R10, R6, R11 ;  /* 0x000000060a007223 */ /* 0x000fe2000000800b */
[----:B------:R-:W-:Y:S01]  /*0690*/  IMAD.MOV R6, RZ, RZ, -R8 ;  /* 0x000000ffff067224 */ /* 0x000fe200078e0a08 */
[----:B------:R-:W-:Y:S02]  /*06a0*/  ISETP.NE.AND P1, PT, R8, RZ, PT ;  /* 0x000000ff0800720c */ /* 0x000fe40003f25270 */
[----:B------:R-:W-:-:S02]  /*06b0*/  LOP3.LUT R4, R4, 0x800000, RZ, 0xfc, !PT ;  /* 0x0080000004047812 */ /* 0x000fc400078efcff */
[----:B------:R-:W-:Y:S02]  /*06c0*/  FSETP.NEU.FTZ.AND P0, PT, R0, R5, PT ;  /* 0x000000050000720b */ /* 0x000fe40003f1d000 */
[----:B------:R-:W-:Y:S02]  /*06d0*/  SHF.L.U32 R7, R4, R7, RZ ;  /* 0x0000000704077219 */ /* 0x000fe400000006ff */
[----:B------:R-:W-:Y:S02]  /*06e0*/  SEL R5, R6, RZ, P2 ;  /* 0x000000ff06057207 */ /* 0x000fe40001000000 */
[----:B------:R-:W-:Y:S02]  /*06f0*/  ISETP.NE.AND P1, PT, R7, RZ, P1 ;  /* 0x000000ff0700720c */ /* 0x000fe40000f25270 */
[----:B------:R-:W-:Y:S02]  /*0700*/  SHF.R.U32.HI R5, RZ, R5, R4 ;  /* 0x00000005ff057219 */ /* 0x000fe40000011604 */
[----:B------:R-:W-:-:S02]  /*0710*/  PLOP3.LUT P0, PT, P0, P1, PT, 0xf8, 0x8f ;  /* 0x00000000008f781c */ /* 0x000fc40000703f70 */
[----:B------:R-:W-:Y:S02]  /*0720*/  SHF.R.U32.HI R7, RZ, 0x1, R5 ;  /* 0x00000001ff077819 */ /* 0x000fe40000011605 */
[----:B------:R-:W-:-:S04]  /*0730*/  SEL R0, RZ, 0x1, !P0 ;  /* 0x00000001ff007807 */ /* 0x000fc80004000000 */
[----:B------:R-:W-:-:S04]  /*0740*/  LOP3.LUT R0, R0, 0x1, R7, 0xf8, !PT ;  /* 0x0000000100007812 */ /* 0x000fc800078ef807 */
[----:B------:R-:W-:-:S05]  /*0750*/  LOP3.LUT R0, R0, R5, RZ, 0xc0, !PT ;  /* 0x0000000500007212 */ /* 0x000fca00078ec0ff */
[----:B------:R-:W-:-:S05]  /*0760*/  IMAD.IADD R0, R7, 0x1, R0 ;  /* 0x0000000107007824 */ /* 0x000fca00078e0200 */
[----:B------:R-:W-:Y:S01]  /*0770*/  LOP3.LUT R3, R0, R3, RZ, 0xfc, !PT ;  /* 0x0000000300037212 */ /* 0x000fe200078efcff */
[----:B------:R-:W-:Y:S06]  /*0780*/  BRA `(.L_x_12) ;  /* 0x0000000000107947 */ /* 0x000fec0003800000 */
.L_x_11:
[----:B------:R-:W-:-:S04]  /*0790*/  LOP3.LUT R3, R3, 0x80000000, RZ, 0xc0, !PT ;  /* 0x8000000003037812 */ /* 0x000fc800078ec0ff */
[----:B------:R-:W-:Y:S01]  /*07a0*/  LOP3.LUT R3, R3, 0x7f800000, RZ, 0xfc, !PT ;  /* 0x7f80000003037812 */ /* 0x000fe200078efcff */
[----:B------:R-:W-:Y:S06]  /*07b0*/  BRA `(.L_x_12) ;  /* 0x0000000000047947 */ /* 0x000fec0003800000 */
.L_x_10:
[----:B------:R-:W-:-:S07]  /*07c0*/  IMAD R3, R5, 0x800000, R3 ;  /* 0x0080000005037824 */ /* 0x000fce00078e0203 */
.L_x_12:
[----:B------:R-:W-:Y:S05]  /*07d0*/  BSYNC.RECONVERGENT B2 ;  /* 0x0000000000027941 */ /* 0x000fea0003800200 */
.L_x_9:
[----:B------:R-:W-:Y:S05]  /*07e0*/  BRA `(.L_x_13) ;  /* 0x0000000000207947 */ /* 0x000fea0003800000 */
.L_x_8:
[----:B------:R-:W-:-:S04]  /*07f0*/  LOP3.LUT R3, R7, 0x80000000, R6, 0x48, !PT ;  /* 0x8000000007037812 */ /* 0x000fc800078e4806 */
[----:B------:R-:W-:Y:S01]  /*0800*/  LOP3.LUT R3, R3, 0x7f800000, RZ, 0xfc, !PT ;  /* 0x7f80000003037812 */ /* 0x000fe200078efcff */
[----:B------:R-:W-:Y:S06]  /*0810*/  BRA `(.L_x_13) ;  /* 0x0000000000147947 */ /* 0x000fec0003800000 */
.L_x_7:
[----:B------:R-:W-:Y:S01]  /*0820*/  LOP3.LUT R3, R7, 0x80000000, R6, 0x48, !PT ;  /* 0x8000000007037812 */ /* 0x000fe200078e4806 */
[----:B------:R-:W-:Y:S06]  /*0830*/  BRA `(.L_x_13) ;  /* 0x00000000000c7947 */ /* 0x000fec0003800000 */
.L_x_6:
[----:B------:R-:W0:Y:S01]  /*0840*/  MUFU.RSQ R3, -QNAN ;  /* 0xffc0000000037908 */ /* 0x000e220000001400 */
[----:B------:R-:W-:Y:S05]  /*0850*/  BRA `(.L_x_13) ;  /* 0x0000000000047947 */ /* 0x000fea0003800000 */
.L_x_5:
[----:B------:R-:W-:-:S07]  /*0860*/  FADD.FTZ R3, R0, R3 ;  /* 0x0000000300037221 */ /* 0x000fce0000010000 */
.L_x_13:
[----:B------:R-:W-:Y:S05]  /*0870*/  BSYNC.RECONVERGENT B1 ;  /* 0x0000000000017941 */ /* 0x000fea0003800200 */
.L_x_3:
[----:B0-----:R-:W-:Y:S02]  /*0880*/  IMAD.MOV.U32 R4, RZ, RZ, R3 ;  /* 0x000000ffff047224 */ /* 0x001fe400078e0003 */
[----:B------:R-:W-:-:S04]  /*0890*/  IMAD.MOV.U32 R3, RZ, RZ, 0x0 ;  /* 0x00000000ff037424 */ /* 0x000fc800078e00ff */
[----:B------:R-:W-:Y:S05]  /*08a0*/  RET.REL.NODEC R2 `(_Z23simple_atomicAdd_kernelPKfPffii) ;  /* 0xfffffff402d47950 */ /* 0x000fea0003c3ffff */
.L_x_14:
        /* <DEDUP_REMOVED lines=13> */
.L_x_15:


//--------------------- .nv.shared.reserved.0     --------------------------
	.section	.nv.shared.reserved.0,"aw",@nobits
	.weak		__nv_reservedSMEM_offset_0_alias
	.size		__nv_reservedSMEM_offset_0_alias, 0, 64
	.other		__nv_reservedSMEM_offset_0_alias,@"STO_CUDA_RESERVED_SHARED STV_DEFAULT"
__nv_reservedSMEM_offset_0_alias:
	.zero		0
	.zero		64


//--------------------- .nv.global                --------------------------
	.section	.nv.global,"aw",@nobits
.nv.global:
	.type		_ZN34_INTERNAL_026facfe_4_k_cu_d37794486thrust24THRUST_300001_SM_1000_NS12placeholders2_8E,@object
	.size		_ZN34_INTERNAL_026facfe_4_k_cu_d37794486thrust24THRUST_300001_SM_1000_NS12placeholders2_8E,(_ZN34_INTERNAL_026facfe_4_k_cu_d37794484cuda3std3__436_GLOBAL__N__026facfe_4_k_cu_d37794486ignoreE - _ZN34_INTERNAL_026facfe_4_k_cu_d37794486thrust24THRUST_300001_SM_1000_NS12placeholders2_8E)
_ZN34_INTERNAL_026facfe_4_k_cu_d37794486thrust24THRUST_300001_SM_1000_NS12placeholders2_8E:
	.zero		1
	.type		_ZN34_INTERNAL_026facfe_4_k_cu_d37794484cuda3std3__436_GLOBAL__N__026facfe_4_k_cu_d37794486ignoreE,@object
	.size		_ZN34_INTERNAL_026facfe_4_k_cu_d37794484cuda3std3__436_GLOBAL__N__026facfe_4_k_cu_d37794486ignoreE,(_ZN34_INTERNAL_026facfe_4_k_cu_d37794484cuda3std6ranges3__45__cpo4dataE - _ZN34_INTERNAL_026facfe_4_k_cu_d37794484cuda3std3__436_GLOBAL__N__026facfe_4_k_cu_d37794486ignoreE)
_ZN34_INTERNAL_026facfe_4_k_cu_d37794484cuda3std3__436_GLOBAL__N__026facfe_4_k_cu_d37794486ignoreE:
	.zero		1
	.type		_ZN34_INTERNAL_026facfe_4_k_cu_d37794484cuda3std6ranges3__45__cpo4dataE,@object
	.size		_ZN34_INTERNAL_026facfe_4_k_cu_d37794484cuda3std6ranges3__45__cpo4dataE,(_ZN34_INTERNAL_026facfe_4_k_cu_d37794486thrust24THRUST_300001_SM_1000_NS6system3cpp3parE - _ZN34_INTERNAL_026facfe_4_k_cu_d37794484cuda3std6ranges3__45__cpo4dataE)
_ZN34_INTERNAL_026facfe_4_k_cu_d37794484cuda3std6ranges3__45__cpo4dataE:
	.zero		1
	.type		_ZN34_INTERNAL_026facfe_4_k_cu_d37794486thrust24THRUST_300001_SM_1000_NS6system3cpp3parE,@object
	.size		_ZN34_INTERNAL_026facfe_4_k_cu_d37794486thrust24THRUST_300001_SM_1000_NS6system3cpp3parE,(_ZN34_INTERNAL_026facfe_4_k_cu_d37794484cuda3std3__45__cpo5beginE - _ZN34_INTERNAL_026facfe_4_k_cu_d37794486thrust24THRUST_300001_SM_1000_NS6system3cpp3parE)
_ZN34_INTERNAL_026facfe_4_k_cu_d37794486thrust24THRUST_300001_SM_1000_NS6system3cpp3parE:
	.zero		1
	.type		_ZN34_INTERNAL_026facfe_4_k_cu_d37794484cuda3std3__45__cpo5beginE,@object
	.size		_ZN34_INTERNAL_026facfe_4_k_cu_d37794484cuda3std3__45__cpo5beginE,(_ZN34_INTERNAL_026facfe_4_k_cu_d37794484cuda3std6ranges3__45__cpo5beginE - _ZN34_INTERNAL_026facfe_4_k_cu_d37794484cuda3std3__45__cpo5beginE)
_ZN34_INTERNAL_026facfe_4_k_cu_d37794484cuda3std3__45__cpo5beginE:
	.zero		1
	.type		_ZN34_INTERNAL_026facfe_4_k_cu_d37794484cuda3std6ranges3__45__cpo5beginE,@object
	.size		_ZN34_INTERNAL_026facfe_4_k_cu_d37794484cuda3std6ranges3__45__cpo5beginE,(_ZN34_INTERNAL_026facfe_4_k_cu_d37794486thrust24THRUST_300001_SM_1000_NS6deviceE - _ZN34_INTERNAL_026facfe_4_k_cu_d37794484cuda3std6ranges3__45__cpo5beginE)
_ZN34_INTERNAL_026facfe_4_k_cu_d37794484cuda3std6ranges3__45__cpo5beginE:
	.zero		1
	.type		_ZN34_INTERNAL_026facfe_4_k_cu_d37794486thrust24THRUST_300001_SM_1000_NS6deviceE,@object
	.size		_ZN34_INTERNAL_026facfe_4_k_cu_d37794486thrust24THRUST_300001_SM_1000_NS6deviceE,(_ZN34_INTERNAL_026facfe_4_k_cu_d37794484cuda3std3__47nulloptE - _ZN34_INTERNAL_026facfe_4_k_cu_d37794486thrust24THRUST_300001_SM_1000_NS6deviceE)
_ZN34_INTERNAL_026facfe_4_k_cu_d37794486thrust24THRUST_300001_SM_1000_NS6deviceE:
	.zero		1
	.type		_ZN34_INTERNAL_026facfe_4_k_cu_d37794484cuda3std3__47nulloptE,@object
	.size		_ZN34_INTERNAL_026facfe_4_k_cu_d37794484cuda3std3__47nulloptE,(_ZN34_INTERNAL_026facfe_4_k_cu_d37794484cuda3std6ranges3__45__cpo8distanceE - _ZN34_INTERNAL_026facfe_4_k_cu_d37794484cuda3std3__47nulloptE)
_ZN34_INTERNAL_026facfe_4_k_cu_d37794484cuda3std3__47nulloptE:
	.zero		1
	.type		_ZN34_INTERNAL_026facfe_4_k_cu_d37794484cuda3std6ranges3__45__cpo8distanceE,@object
	.size		_ZN34_INTERNAL_026facfe_4_k_cu_d37794484cuda3std6ranges3__45__cpo8distanceE,(_ZN34_INTERNAL_026facfe_4_k_cu_d37794486thrust24THRUST_300001_SM_1000_NS12placeholders2_4E - _ZN34_INTERNAL_026facfe_4_k_cu_d37794484cuda3std6ranges3__45__cpo8distanceE)
_ZN34_INTERNAL_026facfe_4_k_cu_d37794484cuda3std6ranges3__45__cpo8distanceE:
	.zero		1
	.type		_ZN34_INTERNAL_026facfe_4_k_cu_d37794486thrust24THRUST_300001_SM_1000_NS12placeholders2_4E,@object
	.size		_ZN34_INTERNAL_026facfe_4_k_cu_d37794486thrust24THRUST_300001_SM_1000_NS12placeholders2_4E,(_ZN34_INTERNAL_026facfe_4_k_cu_d37794484cuda3std3__45__cpo6rbeginE - _ZN34_INTERNAL_026facfe_4_k_cu_d37794486thrust24THRUST_300001_SM_1000_NS12placeholders2_4E)
_ZN34_INTERNAL_026facfe_4_k_cu_d37794486thrust24THRUST_300001_SM_1000_NS12placeholders2_4E:
	.zero		1
	.type		_ZN34_INTERNAL_026facfe_4_k_cu_d37794484cuda3std3__45__cpo6rbeginE,@object
	.size		_ZN34_INTERNAL_026facfe_4_k_cu_d37794484cuda3std3__45__cpo6rbeginE,(_ZN34_INTERNAL_026facfe_4_k_cu_d37794484cuda3std6ranges3__45__cpo7advanceE - _ZN34_INTERNAL_026facfe_4_k_cu_d37794484cuda3std3__45__cpo6rbeginE)
_ZN34_INTERNAL_026facfe_4_k_cu_d37794484cuda3std3__45__cpo6rbeginE:
	.zero		1
	.type		_ZN34_INTERNAL_026facfe_4_k_cu_d37794484cuda3std6ranges3__45__cpo7advanceE,@object
	.size		_ZN34_INTERNAL_026facfe_4_k_cu_d37794484cuda3std6ranges3__45__cpo7advanceE,(_ZN34_INTERNAL_026facfe_4_k_cu_d37794486thrust24THRUST_300001_SM_1000_NS12placeholders3_10E - _ZN34_INTERNAL_026facfe_4_k_cu_d37794484cuda3std6ranges3__45__cpo7advanceE)
_ZN34_INTERNAL_026facfe_4_k_cu_d37794484cuda3std6ranges3__45__cpo7advanceE:
	.zero		1
	.type		_ZN34_INTERNAL_026facfe_4_k_cu_d37794486thrust24THRUST_300001_SM_1000_NS12placeholders3_10E,@object
	.size		_ZN34_INTERNAL_026facfe_4_k_cu_d37794486thrust24THRUST_300001_SM_1000_NS12placeholders3_10E,(_ZN34_INTERNAL_026facfe_4_k_cu_d37794484cuda3std3__48in_placeE - _ZN34_INTERNAL_026facfe_4_k_cu_d37794486thrust24THRUST_300001_SM_1000_NS12placeholders3_10E)
_ZN34_INTERNAL_026facfe_4_k_cu_d37794486thrust24THRUST_300001_SM_1000_NS12placeholders3_10E:
	.zero		1
	.type		_ZN34_INTERNAL_026facfe_4_k_cu_d37794484cuda3std3__48in_placeE,@object
	.size		_ZN34_INTERNAL_026facfe_4_k_cu_d37794484cuda3std3__48in_placeE,(_ZN34_INTERNAL_026facfe_4_k_cu_d37794484cuda3std6ranges3__45__cpo4sizeE - _ZN34_INTERNAL_026facfe_4_k_cu_d37794484cuda3std3__48in_placeE)
_ZN34_INTERNAL_026facfe_4_k_cu_d37794484cuda3std3__48in_placeE:
	.zero		1
	.type		_ZN34_INTERNAL_026facfe_4_k_cu_d37794484cuda3std6ranges3__45__cpo4sizeE,@object
	.size		_ZN34_INTERNAL_026facfe_4_k_cu_d37794484cuda3std6ranges3__45__cpo4sizeE,(_ZN34_INTERNAL_026facfe_4_k_cu_d37794486thrust24THRUST_300001_SM_1000_NS12placeholders2_2E - _ZN34_INTERNAL_026facfe_4_k_cu_d37794484cuda3std6ranges3__45__cpo4sizeE)
_ZN34_INTERNAL_026facfe_4_k_cu_d37794484cuda3std6ranges3__45__cpo4sizeE:
	.zero		1
	.type		_ZN34_INTERNAL_026facfe_4_k_cu_d37794486thrust24THRUST_300001_SM_1000_NS12placeholders2_2E,@object
	.size		_ZN34_INTERNAL_026facfe_4_k_cu_d37794486thrust24THRUST_300001_SM_1000_NS12placeholders2_2E,(_ZN34_INTERNAL_026facfe_4_k_cu_d37794484cuda3std3__45__cpo6cbeginE - _ZN34_INTERNAL_026facfe_4_k_cu_d37794486thrust24THRUST_300001_SM_1000_NS12placeholders2_2E)
_ZN34_INTERNAL_026facfe_4_k_cu_d37794486thrust24THRUST_300001_SM_1000_NS12placeholders2_2E:
	.zero		1
	.type		_ZN34_INTERNAL_026facfe_4_k_cu_d37794484cuda3std3__45__cpo6cbeginE,@object
	.size		_ZN34_INTERNAL_026facfe_4_k_cu_d37794484cuda3std3__45__cpo6cbeginE,(_ZN34_INTERNAL_026facfe_4_k_cu_d37794484cuda3std6ranges3__45__cpo6cbeginE - _ZN34_INTERNAL_026facfe_4_k_cu_d37794484cuda3std3__45__cpo6cbeginE)
_ZN34_INTERNAL_026facfe_4_k_cu_d37794484cuda3std3__45__cpo6cbeginE:
	.zero		1
	.type		_ZN34_INTERNAL_026facfe_4_k_cu_d37794484cuda3std6ranges3__45__cpo6cbeginE,@object
	.size		_ZN34_INTERNAL_026facfe_4_k_cu_d37794484cuda3std6ranges3__45__cpo6cbeginE,(_ZN34_INTERNAL_026facfe_4_k_cu_d37794486thrust24THRUST_300001_SM_1000_NS12placeholders2_6E - _ZN34_INTERNAL_026facfe_4_k_cu_d37794484cuda3std6ranges3__45__cpo6cbeginE)
_ZN34_INTERNAL_026facfe_4_k_cu_d37794484cuda3std6ranges3__45__cpo6cbeginE:
	.zero		1
	.type		_ZN34_INTERNAL_026facfe_4_k_cu_d37794486thrust24THRUST_300001_SM_1000_NS12placeholders2_6E,@object
	.size		_ZN34_INTERNAL_026facfe_4_k_cu_d37794486thrust24THRUST_300001_SM_1000_NS12placeholders2_6E,(_ZN34_INTERNAL_026facfe_4_k_cu_d37794484cuda3std3__45__cpo7crbeginE - _ZN34_INTERNAL_026facfe_4_k_cu_d37794486thrust24THRUST_300001_SM_1000_NS12placeholders2_6E)
_ZN34_INTERNAL_026facfe_4_k_cu_d37794486thrust24THRUST_300001_SM_1000_NS12placeholders2_6E:
	.zero		1
	.type		_ZN34_INTERNAL_026facfe_4_k_cu_d37794484cuda3std3__45__cpo7crbeginE,@object
	.size		_ZN34_INTERNAL_026facfe_4_k_cu_d37794484cuda3std3__45__cpo7crbeginE,(_ZN34_INTERNAL_026facfe_4_k_cu_d37794484cuda3std6ranges3__45__cpo4nextE - _ZN34_INTERNAL_026facfe_4_k_cu_d37794484cuda3std3__45__cpo7crbeginE)
_ZN34_INTERNAL_026facfe_4_k_cu_d37794484cuda3std3__45__cpo7crbeginE:
	.zero		1
	.type		_ZN34_INTERNAL_026facfe_4_k_cu_d37794484cuda3std6ranges3__45__cpo4nextE,@object
	.size		_ZN34_INTERNAL_026facfe_4_k_cu_d37794484cuda3std6ranges3__45__cpo4nextE,(_ZN34_INTERNAL_026facfe_4_k_cu_d37794484cuda3std6ranges3__45__cpo4swapE - _ZN34_INTERNAL_026facfe_4_k_cu_d37794484cuda3std6ranges3__45__cpo4nextE)
_ZN34_INTERNAL_026facfe_4_k_cu_d37794484cuda3std6ranges3__45__cpo4nextE:
	.zero		1
	.type		_ZN34_INTERNAL_026facfe_4_k_cu_d37794484cuda3std6ranges3__45__cpo4swapE,@object
	.size		_ZN34_INTERNAL_026facfe_4_k_cu_d37794484cuda3std6ranges3__45__cpo4swapE,(_ZN34_INTERNAL_026facfe_4_k_cu_d37794486thrust24THRUST_300001_SM_1000_NS8cuda_cub10par_nosyncE - _ZN34_INTERNAL_026facfe_4_k_cu_d37794484cuda3std6ranges3__45__cpo4swapE)
_ZN34_INTERNAL_026facfe_4_k_cu_d37794484cuda3std6ranges3__45__cpo4swapE:
	.zero		1
	.type		_ZN34_INTERNAL_026facfe_4_k_cu_d37794486thrust24THRUST_300001_SM_1000_NS8cuda_cub10par_nosyncE,@object
	.size		_ZN34_INTERNAL_026facfe_4_k_cu_d37794486thrust24THRUST_300001_SM_1000_NS8cuda_cub10par_nosyncE,(_ZN34_INTERNAL_026facfe_4_k_cu_d37794486thrust24THRUST_300001_SM_1000_NS3seqE - _ZN34_INTERNAL_026facfe_4_k_cu_d37794486thrust24THRUST_300001_SM_1000_NS8cuda_cub10par_nosyncE)
_ZN34_INTERNAL_026facfe_4_k_cu_d37794486thrust24THRUST_300001_SM_1000_NS8cuda_cub10par_nosyncE:
	.zero		1
	.type		_ZN34_INTERNAL_026facfe_4_k_cu_d37794486thrust24THRUST_300001_SM_1000_NS3seqE,@object
	.size		_ZN34_INTERNAL_026facfe_4_k_cu_d37794486thrust24THRUST_300001_SM_1000_NS3seqE,(_ZN34_INTERNAL_026facfe_4_k_cu_d37794484cuda3std3__420unreachable_sentinelE - _ZN34_INTERNAL_026facfe_4_k_cu_d37794486thrust24THRUST_300001_SM_1000_NS3seqE)
_ZN34_INTERNAL_026facfe_4_k_cu_d37794486thrust24THRUST_300001_SM_1000_NS3seqE:
	.zero		1
	.type		_ZN34_INTERNAL_026facfe_4_k_cu_d37794484cuda3std3__420unreachable_sentinelE,@object
	.size		_ZN34_INTERNAL_026facfe_4_k_cu_d37794484cuda3std3__420unreachable_sentinelE,(_ZN34_INTERNAL_026facfe_4_k_cu_d37794484cuda3std6ranges3__45__cpo5ssizeE - _ZN34_INTERNAL_026facfe_4_k_cu_d37794484cuda3std3__420unreachable_sentinelE)
_ZN34_INTERNAL_026facfe_4_k_cu_d37794484cuda3std3__420unreachable_sentinelE:
	.zero		1
	.type		_ZN34_INTERNAL_026facfe_4_k_cu_d37794484cuda3std6ranges3__45__cpo5ssizeE,@object
	.size		_ZN34_INTERNAL_026facfe_4_k_cu_d37794484cuda3std6ranges3__45__cpo5ssizeE,(_ZN34_INTERNAL_026facfe_4_k_cu_d37794486thrust24THRUST_300001_SM_1000_NS12placeholders2_3E - _ZN34_INTERNAL_026facfe_4_k_cu_d37794484cuda3std6ranges3__45__cpo5ssizeE)
_ZN34_INTERNAL_026facfe_4_k_cu_d37794484cuda3std6ranges3__45__cpo5ssizeE:
	.zero		1
	.type		_ZN34_INTERNAL_026facfe_4_k_cu_d37794486thrust24THRUST_300001_SM_1000_NS12placeholders2_3E,@object
	.size		_ZN34_INTERNAL_026facfe_4_k_cu_d37794486thrust24THRUST_300001_SM_1000_NS12placeholders2_3E,(_ZN34_INTERNAL_026facfe_4_k_cu_d37794484cuda3std3__45__cpo4cendE - _ZN34_INTERNAL_026facfe_4_k_cu_d37794486thrust24THRUST_300001_SM_1000_NS12placeholders2_3E)
_ZN34_INTERNAL_026facfe_4_k_cu_d37794486thrust24THRUST_300001_SM_1000_NS12placeholders2_3E:
	.zero		1
	.type		_ZN34_INTERNAL_026facfe_4_k_cu_d37794484cuda3std3__45__cpo4cendE,@object
	.size		_ZN34_INTERNAL_026facfe_4_k_cu_d37794484cuda3std3__45__cpo4cendE,(_ZN34_INTERNAL_026facfe_4_k_cu_d37794484cuda3std6ranges3__45__cpo4cendE - _ZN34_INTERNAL_026facfe_4_k_cu_d37794484cuda3std3__45__cpo4cendE)
_ZN34_INTERNAL_026facfe_4_k_cu_d37794484cuda3std3__45__cpo4cendE:
	.zero		1
	.type		_ZN34_INTERNAL_026facfe_4_k_cu_d37794484cuda3std6ranges3__45__cpo4cendE,@object
	.size		_ZN34_INTERNAL_026facfe_4_k_cu_d37794484cuda3std6ranges3__45__cpo4cendE,(_ZN34_INTERNAL_026facfe_4_k_cu_d37794486thrust24THRUST_300001_SM_1000_NS12placeholders2_7E - _ZN34_INTERNAL_026facfe_4_k_cu_d37794484cuda3std6ranges3__45__cpo4cendE)
_ZN34_INTERNAL_026facfe_4_k_cu_d37794484cuda3std6ranges3__45__cpo4cendE:
	.zero		1
	.type		_ZN34_INTERNAL_026facfe_4_k_cu_d37794486thrust24THRUST_300001_SM_1000_NS12placeholders2_7E,@object
	.size		_ZN34_INTERNAL_026facfe_4_k_cu_d37794486thrust24THRUST_300001_SM_1000_NS12placeholders2_7E,(_ZN34_INTERNAL_026facfe_4_k_cu_d37794484cuda3std3__45__cpo5crendE - _ZN34_INTERNAL_026facfe_4_k_cu_d37794486thrust24THRUST_300001_SM_1000_NS12placeholders2_7E)
_ZN34_INTERNAL_026facfe_4_k_cu_d37794486thrust24THRUST_300001_SM_1000_NS12placeholders2_7E:
	.zero		1
	.type		_ZN34_INTERNAL_026facfe_4_k_cu_d37794484cuda3std3__45__cpo5crendE,@object
	.size		_ZN34_INTERNAL_026facfe_4_k_cu_d37794484cuda3std3__45__cpo5crendE,(_ZN34_INTERNAL_026facfe_4_k_cu_d37794484cuda3std6ranges3__45__cpo4prevE - _ZN34_INTERNAL_026facfe_4_k_cu_d37794484cuda3std3__45__cpo5crendE)
_ZN34_INTERNAL_026facfe_4_k_cu_d37794484cuda3std3__45__cpo5crendE:
	.zero		1
	.type		_ZN34_INTERNAL_026facfe_4_k_cu_d37794484cuda3std6ranges3__45__cpo4prevE,@object
	.size		_ZN34_INTERNAL_026facfe_4_k_cu_d37794484cuda3std6ranges3__45__cpo4prevE,(_ZN34_INTERNAL_026facfe_4_k_cu_d37794484cuda3std6ranges3__45__cpo9iter_moveE - _ZN34_INTERNAL_026facfe_4_k_cu_d37794484cuda3std6ranges3__45__cpo4prevE)
_ZN34_INTERNAL_026facfe_4_k_cu_d37794484cuda3std6ranges3__45__cpo4prevE:
	.zero		1
	.type		_ZN34_INTERNAL_026facfe_4_k_cu_d37794484cuda3std6ranges3__45__cpo9iter_moveE,@object
	.size		_ZN34_INTERNAL_026facfe_4_k_cu_d37794484cuda3std6ranges3__45__cpo9iter_moveE,(_ZN34_INTERNAL_026facfe_4_k_cu_d37794486thrust24THRUST_300001_SM_1000_NS6system6detail10sequential3seqE - _ZN34_INTERNAL_026facfe_4_k_cu_d37794484cuda3std6ranges3__45__cpo9iter_moveE)
_ZN34_INTERNAL_026facfe_4_k_cu_d37794484cuda3std6ranges3__45__cpo9iter_moveE:
	.zero		1
	.type		_ZN34_INTERNAL_026facfe_4_k_cu_d37794486thrust24THRUST_300001_SM_1000_NS6system6detail10sequential3seqE,@object
	.size		_ZN34_INTERNAL_026facfe_4_k_cu_d37794486thrust24THRUST_300001_SM_1000_NS6system6detail10sequential3seqE,(_ZN34_INTERNAL_026facfe_4_k_cu_d37794486thrust24THRUST_300001_SM_1000_NS12placeholders2_9E - _ZN34_INTERNAL_026facfe_4_k_cu_d37794486thrust24THRUST_300001_SM_1000_NS6system6detail10sequential3seqE)
_ZN34_INTERNAL_026facfe_4_k_cu_d37794486thrust24THRUST_300001_SM_1000_NS6system6detail10sequential3seqE:
	.zero		1
	.type		_ZN34_INTERNAL_026facfe_4_k_cu_d37794486thrust24THRUST_300001_SM_1000_NS12placeholders2_9E,@object
	.size		_ZN34_INTERNAL_026facfe_4_k_cu_d37794486thrust24THRUST_300001_SM_1000_NS12placeholders2_9E,(_ZN34_INTERNAL_026facfe_4_k_cu_d37794484cuda3std3__419piecewise_constructE - _ZN34_INTERNAL_026facfe_4_k_cu_d37794486thrust24THRUST_300001_SM_1000_NS12placeholders2_9E)
_ZN34_INTERNAL_026facfe_4_k_cu_d37794486thrust24THRUST_300001_SM_1000_NS12placeholders2_9E:
	.zero		1
	.type		_ZN34_INTERNAL_026facfe_4_k_cu_d37794484cuda3std3__419piecewise_constructE,@object
	.size		_ZN34_INTERNAL_026facfe_4_k_cu_d37794484cuda3std3__419piecewise_constructE,(_ZN34_INTERNAL_026facfe_4_k_cu_d37794484cuda3std6ranges3__45__cpo5cdataE - _ZN34_INTERNAL_026facfe_4_k_cu_d37794484cuda3std3__419piecewise_constructE)
_ZN34_INTERNAL_026facfe_4_k_cu_d37794484cuda3std3__419piecewise_constructE:
	.zero		1
	.type		_ZN34_INTERNAL_026facfe_4_k_cu_d37794484cuda3std6ranges3__45__cpo5cdataE,@object
	.size		_ZN34_INTERNAL_026facfe_4_k_cu_d37794484cuda3std6ranges3__45__cpo5cdataE,(_ZN34_INTERNAL_026facfe_4_k_cu_d37794486thrust24THRUST_300001_SM_1000_NS12placeholders2_1E - _ZN34_INTERNAL_026facfe_4_k_cu_d37794484cuda3std6ranges3__45__cpo5cdataE)
_ZN34_INTERNAL_026facfe_4_k_cu_d37794484cuda3std6ranges3__45__cpo5cdataE:
	.zero		1
	.type		_ZN34_INTERNAL_026facfe_4_k_cu_d37794486thrust24THRUST_300001_SM_1000_NS12placeholders2_1E,@object
	.size		_ZN34_INTERNAL_026facfe_4_k_cu_d37794486thrust24THRUST_300001_SM_1000_NS12placeholders2_1E,(_ZN34_INTERNAL_026facfe_4_k_cu_d37794484cuda3std3__45__cpo3endE - _ZN34_INTERNAL_026facfe_4_k_cu_d37794486thrust24THRUST_300001_SM_1000_NS12placeholders2_1E)
_ZN34_INTERNAL_026facfe_4_k_cu_d37794486thrust24THRUST_300001_SM_1000_NS12placeholders2_1E:
	.zero		1
	.type		_ZN34_INTERNAL_026facfe_4_k_cu_d37794484cuda3std3__45__cpo3endE,@object
	.size		_ZN34_INTERNAL_026facfe_4_k_cu_d37794484cuda3std3__45__cpo3endE,(_ZN34_INTERNAL_026facfe_4_k_cu_d37794484cuda3std6ranges3__45__cpo3endE - _ZN34_INTERNAL_026facfe_4_k_cu_d37794484cuda3std3__45__cpo3endE)
_ZN34_INTERNAL_026facfe_4_k_cu_d37794484cuda3std3__45__cpo3endE:
	.zero		1
	.type		_ZN34_INTERNAL_026facfe_4_k_cu_d37794484cuda3std6ranges3__45__cpo3endE,@object
	.size		_ZN34_INTERNAL_026facfe_4_k_cu_d37794484cuda3std6ranges3__45__cpo3endE,(_ZN34_INTERNAL_026facfe_4_k_cu_d37794486thrust24THRUST_300001_SM_1000_NS12placeholders2_5E - _ZN34_INTERNAL_026facfe_4_k_cu_d37794484cuda3std6ranges3__45__cpo3endE)
_ZN34_INTERNAL_026facfe_4_k_cu_d37794484cuda3std6ranges3__45__cpo3endE:
	.zero		1
	.type		_ZN34_INTERNAL_026facfe_4_k_cu_d37794486thrust24THRUST_300001_SM_1000_NS12placeholders2_5E,@object
	.size		_ZN34_INTERNAL_026facfe_4_k_cu_d37794486thrust24THRUST_300001_SM_1000_NS12placeholders2_5E,(_ZN34_INTERNAL_026facfe_4_k_cu_d37794484cuda3std3__45__cpo4rendE - _ZN34_INTERNAL_026facfe_4_k_cu_d37794486thrust24THRUST_300001_SM_1000_NS12placeholders2_5E)
_ZN34_INTERNAL_026facfe_4_k_cu_d37794486thrust24THRUST_300001_SM_1000_NS12placeholders2_5E:
	.zero		1
	.type		_ZN34_INTERNAL_026facfe_4_k_cu_d37794484cuda3std3__45__cpo4rendE,@object
	.size		_ZN34_INTERNAL_026facfe_4_k_cu_d37794484cuda3std3__45__cpo4rendE,(_ZN34_INTERNAL_026facfe_4_k_cu_d37794484cuda3std6ranges3__45__cpo9iter_swapE - _ZN34_INTERNAL_026facfe_4_k_cu_d37794484cuda3std3__45__cpo4rendE)
_ZN34_INTERNAL_026facfe_4_k_cu_d37794484cuda3std3__45__cpo4rendE:
	.zero		1
	.type		_ZN34_INTERNAL_026facfe_4_k_cu_d37794484cuda3std6ranges3__45__cpo9iter_swapE,@object
	.size		_ZN34_INTERNAL_026facfe_4_k_cu_d37794484cuda3std6ranges3__45__cpo9iter_swapE,(_ZN34_INTERNAL_026facfe_4_k_cu_d37794484cuda3std3__48unexpectE - _ZN34_INTERNAL_026facfe_4_k_cu_d37794484cuda3std6ranges3__45__cpo9iter_swapE)
_ZN34_INTERNAL_026facfe_4_k_cu_d37794484cuda3std6ranges3__45__cpo9iter_swapE:
	.zero		1
	.type		_ZN34_INTERNAL_026facfe_4_k_cu_d37794484cuda3std3__48unexpectE,@object
	.size		_ZN34_INTERNAL_026facfe_4_k_cu_d37794484cuda3std3__48unexpectE,(_ZN34_INTERNAL_026facfe_4_k_cu_d37794486thrust24THRUST_300001_SM_1000_NS8cuda_cub3parE - _ZN34_INTERNAL_026facfe_4_k_cu_d37794484cuda3std3__48unexpectE)
_ZN34_INTERNAL_026facfe_4_k_cu_d37794484cuda3std3__48unexpectE:
	.zero		1
	.type		_ZN34_INTERNAL_026facfe_4_k_cu_d37794486thrust24THRUST_300001_SM_1000_NS8cuda_cub3parE,@object
	.size		_ZN34_INTERNAL_026facfe_4_k_cu_d37794486thrust24THRUST_300001_SM_1000_NS8cuda_cub3parE,(.L_29 - _ZN34_INTERNAL_026facfe_4_k_cu_d37794486thrust24THRUST_300001_SM_1000_NS8cuda_cub3parE)
_ZN34_INTERNAL_026facfe_4_k_cu_d37794486thrust24THRUST_300001_SM_1000_NS8cuda_cub3parE:
	.zero		1
.L_29:


//--------------------- .nv.constant0._ZN3cub18CUB_300001_SM_10006detail11EmptyKernelIvEEvv --------------------------
	.section	.nv.constant0._ZN3cub18CUB_300001_SM_10006detail11EmptyKernelIvEEvv,"a",@progbits
	.sectionflags	@""
	.align	4
.nv.constant0._ZN3cub18CUB_300001_SM_10006detail11EmptyKernelIvEEvv:
	.zero		896


//--------------------- .nv.constant0._Z23simple_atomicAdd_kernelPKfPffii --------------------------
	.section	.nv.constant0._Z23simple_atomicAdd_kernelPKfPffii,"a",@progbits
	.sectionflags	@""
	.align	4
.nv.constant0._Z23simple_atomicAdd_kernelPKfPffii:
	.zero		924


//--------------------- SYMBOLS --------------------------

	.type		.nv.reservedSmem.offset0,@object
	.size		.nv.reservedSmem.offset0,0x4
